//
// Generated by NVIDIA NVVM Compiler
//
// Compiler Build ID: CL-36424714
// Cuda compilation tools, release 13.0, V13.0.88
// Based on NVVM 20.0.0
//

.version 9.0
.target sm_100
.address_size 64

	// .globl	_Z15initializeArrayPi

.visible .entry _Z15initializeArrayPi(
	.param .u64 .ptr .align 1 _Z15initializeArrayPi_param_0
)
{
	.reg .pred 	%p<2>;
	.reg .b32 	%r<2>;
	.reg .b64 	%rd<5>;

	ld.param.u64 	%rd1, [_Z15initializeArrayPi_param_0];
	mov.u32 	%r1, %tid.x;
	setp.gt.u32 	%p1, %r1, 31;
	@%p1 bra 	$L__BB0_2;
	cvta.to.global.u64 	%rd2, %rd1;
	mul.wide.u32 	%rd3, %r1, 4;
	add.s64 	%rd4, %rd2, %rd3;
	st.global.u32 	[%rd4], %r1;
$L__BB0_2:
	ret;

}


// ===== COMPILED SASS (sm_100) =====

	.target	sm_100

	.elftype	@"ET_EXEC"


//--------------------- .note.nv.tkinfo           --------------------------
	.section	.note.nv.tkinfo,"",@"SHT_NOTE"
	.sectionflags	@"SHF_NOTE_NV_TKINFO"
	.tkinfo
        /*0018*/ 	.word	0x00000002
        /*0030*/ 	.string	""
        /*0030*/ 	.string	"ptxas"
        /*0030*/ 	.string	"Cuda compilation tools, release 13.0, V13.0.88"
        /*0030*/ 	.string	"Build cuda_13.0.r13.0/compiler.36424714_0"
        /*0030*/ 	.string	"-arch sm_100 -m 64 "



//--------------------- .note.nv.cuinfo           --------------------------
	.section	.note.nv.cuinfo,"",@"SHT_NOTE"
	.sectionflags	@"SHF_NOTE_NV_CUINFO"
        /*0018*/ 	.short	0x0002
        /*001a*/ 	.short	0x0064
        /*001c*/ 	.short	0x0082
	.zero		2


//--------------------- .nv.info                  --------------------------
	.section	.nv.info,"",@"SHT_CUDA_INFO"
	.align	4


	//----- nvinfo : EIATTR_REGCOUNT
	.align		4
        /*0000*/ 	.byte	0x04, 0x2f
        /*0002*/ 	.short	(.L_1 - .L_0)
	.align		4
.L_0:
        /*0004*/ 	.word	index@(_Z15initializeArrayPi)
        /*0008*/ 	.word	0x00000008


	//----- nvinfo : EIATTR_FRAME_SIZE
	.align		4
.L_1:
        /*000c*/ 	.byte	0x04, 0x11
        /*000e*/ 	.short	(.L_3 - .L_2)
	.align		4
.L_2:
        /*0010*/ 	.word	index@(_Z15initializeArrayPi)
        /*0014*/ 	.word	0x00000000


	//----- nvinfo : EIATTR_MIN_STACK_SIZE
	.align		4
.L_3:
        /*0018*/ 	.byte	0x04, 0x12
        /*001a*/ 	.short	(.L_5 - .L_4)
	.align		4
.L_4:
        /*001c*/ 	.word	index@(_Z15initializeArrayPi)
        /*0020*/ 	.word	0x00000000
.L_5:


//--------------------- .nv.compat                --------------------------
	.section	.nv.compat,"",@"SHT_CUDA_COMPAT_INFO"
	.align	4
        /*0000*/ 	.byte	0x02, 0x09, 0x00, 0x00, 0x02, 0x02, 0x01, 0x00, 0x02, 0x05, 0x05, 0x00, 0x03, 0x07, 0x01, 0x01
        /*0010*/ 	.byte	0x02, 0x03, 0x00, 0x00, 0x02, 0x06, 0x01, 0x00, 0x04, 0x0b, 0x08, 0x00, 0x09, 0x00, 0x00, 0x00
        /*0020*/ 	.byte	0x00, 0x00, 0x00, 0x00


//--------------------- .nv.info._Z15initializeArrayPi --------------------------
	.section	.nv.info._Z15initializeArrayPi,"",@"SHT_CUDA_INFO"
	.sectionflags	@""
	.align	4


	//----- nvinfo : EIATTR_CUDA_API_VERSION
	.align		4
        /*0000*/ 	.byte	0x04, 0x37
        /*0002*/ 	.short	(.L_7 - .L_6)
.L_6:
        /*0004*/ 	.word	0x00000082


	//----- nvinfo : EIATTR_KPARAM_INFO
	.align		4
.L_7:
        /*0008*/ 	.byte	0x04, 0x17
        /*000a*/ 	.short	(.L_9 - .L_8)
.L_8:
        /*000c*/ 	.word	0x00000000
        /*0010*/ 	.short	0x0000
        /*0012*/ 	.short	0x0000
        /*0014*/ 	.byte	0x00, 0xf5, 0x21, 0x00


	//----- nvinfo : EIATTR_SPARSE_MMA_MASK
	.align		4
.L_9:
        /*0018*/ 	.byte	0x03, 0x50
        /*001a*/ 	.short	0x0000


	//----- nvinfo : EIATTR_MAXREG_COUNT
	.align		4
        /*001c*/ 	.byte	0x03, 0x1b
        /*001e*/ 	.short	0x00ff


	//----- nvinfo : EIATTR_MERCURY_ISA_VERSION
	.align		4
        /*0020*/ 	.byte	0x03, 0x5f
        /*0022*/ 	.short	0x0101


	//----- nvinfo : EIATTR_VRC_CTA_INIT_COUNT
	.align		4
        /*0024*/ 	.byte	0x02, 0x4a
	.zero		1
	.zero		1


	//----- nvinfo : EIATTR_EXIT_INSTR_OFFSETS
	.align		4
        /*0028*/ 	.byte	0x04, 0x1c
        /*002a*/ 	.short	(.L_11 - .L_10)


	//   ....[0]....
.L_10:
        /*002c*/ 	.word	0x00000030


	//   ....[1]....
        /*0030*/ 	.word	0x00000080


	//----- nvinfo : EIATTR_CBANK_PARAM_SIZE
	.align		4
.L_11:
        /*0034*/ 	.byte	0x03, 0x19
        /*0036*/ 	.short	0x0008


	//----- nvinfo : EIATTR_PARAM_CBANK
	.align		4
        /*0038*/ 	.byte	0x04, 0x0a
        /*003a*/ 	.short	(.L_13 - .L_12)
	.align		4
.L_12:
        /*003c*/ 	.word	index@(.nv.constant0._Z15initializeArrayPi)
        /*0040*/ 	.short	0x0380
        /*0042*/ 	.short	0x0008


	//----- nvinfo : EIATTR_SW_WAR
	.align		4
.L_13:
        /*0044*/ 	.byte	0x04, 0x36
        /*0046*/ 	.short	(.L_15 - .L_14)
.L_14:
        /*0048*/ 	.word	0x00000008
.L_15:


//--------------------- .nv.callgraph             --------------------------
	.section	.nv.callgraph,"",@"SHT_CUDA_CALLGRAPH"
	.align	4
	.sectionentsize	8
	.align		4
        /*0000*/ 	.word	0x00000000
	.align		4
        /*0004*/ 	.word	0xffffffff
	.align		4
        /*0008*/ 	.word	0x00000000
	.align		4
        /*000c*/ 	.word	0xfffffffe
	.align		4
        /*0010*/ 	.word	0x00000000
	.align		4
        /*0014*/ 	.word	0xfffffffd
	.align		4
        /*0018*/ 	.word	0x00000000
	.align		4
        /*001c*/ 	.word	0xfffffffc


//--------------------- .text._Z15initializeArrayPi --------------------------
	.section	.text._Z15initializeArrayPi,"ax",@progbits
	.align	128
        .global         _Z15initializeArrayPi
        .type           _Z15initializeArrayPi,@function
        .size           _Z15initializeArrayPi,(.L_x_1 - _Z15initializeArrayPi)
        .other          _Z15initializeArrayPi,@"STO_CUDA_ENTRY STV_DEFAULT"
_Z15initializeArrayPi:
.text._Z15initializeArrayPi:
[----:B------:R-:W-:Y:S01]  /*0000*/  LDC R1, c[0x0][0x37c] ;  /* 0x0000df00ff017b82 */ /* 0x000fe20000000800 */
[----:B------:R-:W0:Y:S02]  /*0010*/  S2R R5, SR_TID.X ;  /* 0x0000000000057919 */ /* 0x000e240000002100 */
[----:B0-----:R-:W-:-:S13]  /*0020*/  ISETP.GT.U32.AND P0, PT, R5, 0x1f, PT ;  /* 0x0000001f0500780c */ /* 0x001fda0003f04070 */
[----:B------:R-:W-:Y:S05]  /*0030*/  @P0 EXIT ;  /* 0x000000000000094d */ /* 0x000fea0003800000 */
[----:B------:R-:W0:Y:S01]  /*0040*/  LDC.64 R2, c[0x0][0x380] ;  /* 0x0000e000ff027b82 */ /* 0x000e220000000a00 */
[----:B------:R-:W1:Y:S01]  /*0050*/  LDCU.64 UR4, c[0x0][0x358] ;  /* 0x00006b00ff0477ac */ /* 0x000e620008000a00 */
[----:B0-----:R-:W-:-:S05]  /*0060*/  IMAD.WIDE.U32 R2, R5, 0x4, R2 ;  /* 0x0000000405027825 */ /* 0x001fca00078e0002 */
[----:B-1----:R-:W-:Y:S01]  /*0070*/  STG.E desc[UR4][R2.64], R5 ;  /* 0x0000000502007986 */ /* 0x002fe2000c101904 */
[----:B------:R-:W-:Y:S05]  /*0080*/  EXIT ;  /* 0x000000000000794d */ /* 0x000fea0003800000 */
.L_x_0:
[----:B------:R-:W-:-:S00]  /*0090*/  BRA `(.L_x_0) ;  /* 0xfffffffc00fc7947 */ /* 0x000fc0000383ffff */
[----:B------:R-:W-:-:S00]  /*00a0*/  NOP ;  /* 0x0000000000007918 */ /* 0x000fc00000000000 */
        /* <DEDUP_REMOVED lines=13> */
.L_x_1:


//--------------------- .nv.shared.reserved.0     --------------------------
	.section	.nv.shared.reserved.0,"aw",@nobits
	.weak		__nv_reservedSMEM_offset_0_alias
	.size		__nv_reservedSMEM_offset_0_alias, 0, 64
	.other		__nv_reservedSMEM_offset_0_alias,@"STO_CUDA_RESERVED_SHARED STV_DEFAULT"
__nv_reservedSMEM_offset_0_alias:
	.zero		0
	.zero		64


//--------------------- .nv.constant0._Z15initializeArrayPi --------------------------
	.section	.nv.constant0._Z15initializeArrayPi,"a",@progbits
	.sectionflags	@""
	.align	4
.nv.constant0._Z15initializeArrayPi:
	.zero		904


//--------------------- SYMBOLS --------------------------

	.type		.nv.reservedSmem.offset0,@object
	.size		.nv.reservedSmem.offset0,0x4
